//
// Generated by NVIDIA NVVM Compiler
//
// Compiler Build ID: CL-36424714
// Cuda compilation tools, release 13.0, V13.0.88
// Based on NVVM 20.0.0
//

.version 9.0
.target sm_100
.address_size 64

	// .globl	_Z13cache_latencyPjPi

.visible .entry _Z13cache_latencyPjPi(
	.param .u64 .ptr .align 1 _Z13cache_latencyPjPi_param_0,
	.param .u64 .ptr .align 1 _Z13cache_latencyPjPi_param_1
)
{
	.reg .pred 	%p<3>;
	.reg .b32 	%r<79>;
	.reg .b64 	%rd<14>;

	ld.param.u64 	%rd6, [_Z13cache_latencyPjPi_param_0];
	ld.param.u64 	%rd7, [_Z13cache_latencyPjPi_param_1];
	cvta.to.global.u64 	%rd1, %rd6;
	cvta.to.global.u64 	%rd2, %rd7;
	add.s64 	%rd3, %rd2, 64;
	mov.b32 	%r75, 0;
	mov.u32 	%r78, %r75;
$L__BB0_1:
	// begin inline asm
	mov.u64 	%rd8, %clock64;
	// end inline asm
	cvt.u32.u64 	%r3, %rd8;
	mov.b32 	%r77, 0;
	mov.u64 	%rd13, %rd3;
$L__BB0_2:
	ld.global.u32 	%r11, [%rd13+-64];
	add.s32 	%r12, %r11, %r78;
	ld.global.u32 	%r13, [%rd13+-60];
	add.s32 	%r14, %r13, %r12;
	ld.global.u32 	%r15, [%rd13+-56];
	add.s32 	%r16, %r15, %r14;
	ld.global.u32 	%r17, [%rd13+-52];
	add.s32 	%r18, %r17, %r16;
	ld.global.u32 	%r19, [%rd13+-48];
	add.s32 	%r20, %r19, %r18;
	ld.global.u32 	%r21, [%rd13+-44];
	add.s32 	%r22, %r21, %r20;
	ld.global.u32 	%r23, [%rd13+-40];
	add.s32 	%r24, %r23, %r22;
	ld.global.u32 	%r25, [%rd13+-36];
	add.s32 	%r26, %r25, %r24;
	ld.global.u32 	%r27, [%rd13+-32];
	add.s32 	%r28, %r27, %r26;
	ld.global.u32 	%r29, [%rd13+-28];
	add.s32 	%r30, %r29, %r28;
	ld.global.u32 	%r31, [%rd13+-24];
	add.s32 	%r32, %r31, %r30;
	ld.global.u32 	%r33, [%rd13+-20];
	add.s32 	%r34, %r33, %r32;
	ld.global.u32 	%r35, [%rd13+-16];
	add.s32 	%r36, %r35, %r34;
	ld.global.u32 	%r37, [%rd13+-12];
	add.s32 	%r38, %r37, %r36;
	ld.global.u32 	%r39, [%rd13+-8];
	add.s32 	%r40, %r39, %r38;
	ld.global.u32 	%r41, [%rd13+-4];
	add.s32 	%r42, %r41, %r40;
	ld.global.u32 	%r43, [%rd13];
	add.s32 	%r44, %r43, %r42;
	ld.global.u32 	%r45, [%rd13+4];
	add.s32 	%r46, %r45, %r44;
	ld.global.u32 	%r47, [%rd13+8];
	add.s32 	%r48, %r47, %r46;
	ld.global.u32 	%r49, [%rd13+12];
	add.s32 	%r50, %r49, %r48;
	ld.global.u32 	%r51, [%rd13+16];
	add.s32 	%r52, %r51, %r50;
	ld.global.u32 	%r53, [%rd13+20];
	add.s32 	%r54, %r53, %r52;
	ld.global.u32 	%r55, [%rd13+24];
	add.s32 	%r56, %r55, %r54;
	ld.global.u32 	%r57, [%rd13+28];
	add.s32 	%r58, %r57, %r56;
	ld.global.u32 	%r59, [%rd13+32];
	add.s32 	%r60, %r59, %r58;
	ld.global.u32 	%r61, [%rd13+36];
	add.s32 	%r62, %r61, %r60;
	ld.global.u32 	%r63, [%rd13+40];
	add.s32 	%r64, %r63, %r62;
	ld.global.u32 	%r65, [%rd13+44];
	add.s32 	%r66, %r65, %r64;
	ld.global.u32 	%r67, [%rd13+48];
	add.s32 	%r68, %r67, %r66;
	ld.global.u32 	%r69, [%rd13+52];
	add.s32 	%r70, %r69, %r68;
	ld.global.u32 	%r71, [%rd13+56];
	add.s32 	%r72, %r71, %r70;
	ld.global.u32 	%r73, [%rd13+60];
	add.s32 	%r78, %r73, %r72;
	add.s32 	%r77, %r77, 32;
	add.s64 	%rd13, %rd13, 128;
	setp.ne.s32 	%p1, %r77, 1024;
	@%p1 bra 	$L__BB0_2;
	// begin inline asm
	mov.u64 	%rd9, %clock64;
	// end inline asm
	add.s32 	%r74, %r78, 1;
	mul.wide.u32 	%rd10, %r75, 4;
	add.s64 	%rd11, %rd2, %rd10;
	st.global.u32 	[%rd11], %r74;
	add.s64 	%rd12, %rd1, %rd10;
	st.global.u32 	[%rd12], %r3;
	st.global.u32 	[%rd12+4096], %rd9;
	add.s32 	%r75, %r75, 1;
	setp.ne.s32 	%p2, %r75, 1024;
	@%p2 bra 	$L__BB0_1;
	ret;

}


// ===== COMPILED SASS (sm_100) =====

	.target	sm_100

	.elftype	@"ET_EXEC"


//--------------------- .note.nv.tkinfo           --------------------------
	.section	.note.nv.tkinfo,"",@"SHT_NOTE"
	.sectionflags	@"SHF_NOTE_NV_TKINFO"
	.tkinfo
        /*0018*/ 	.word	0x00000002
        /*0030*/ 	.string	""
        /*0030*/ 	.string	"ptxas"
        /*0030*/ 	.string	"Cuda compilation tools, release 13.0, V13.0.88"
        /*0030*/ 	.string	"Build cuda_13.0.r13.0/compiler.36424714_0"
        /*0030*/ 	.string	"-arch sm_100 -m 64 "



//--------------------- .note.nv.cuinfo           --------------------------
	.section	.note.nv.cuinfo,"",@"SHT_NOTE"
	.sectionflags	@"SHF_NOTE_NV_CUINFO"
        /*0018*/ 	.short	0x0002
        /*001a*/ 	.short	0x0064
        /*001c*/ 	.short	0x0082
	.zero		2


//--------------------- .nv.info                  --------------------------
	.section	.nv.info,"",@"SHT_CUDA_INFO"
	.align	4


	//----- nvinfo : EIATTR_REGCOUNT
	.align		4
        /*0000*/ 	.byte	0x04, 0x2f
        /*0002*/ 	.short	(.L_1 - .L_0)
	.align		4
.L_0:
        /*0004*/ 	.word	index@(_Z13cache_latencyPjPi)
        /*0008*/ 	.word	0x0000001d


	//----- nvinfo : EIATTR_FRAME_SIZE
	.align		4
.L_1:
        /*000c*/ 	.byte	0x04, 0x11
        /*000e*/ 	.short	(.L_3 - .L_2)
	.align		4
.L_2:
        /*0010*/ 	.word	index@(_Z13cache_latencyPjPi)
        /*0014*/ 	.word	0x00000000


	//----- nvinfo : EIATTR_MIN_STACK_SIZE
	.align		4
.L_3:
        /*0018*/ 	.byte	0x04, 0x12
        /*001a*/ 	.short	(.L_5 - .L_4)
	.align		4
.L_4:
        /*001c*/ 	.word	index@(_Z13cache_latencyPjPi)
        /*0020*/ 	.word	0x00000000
.L_5:


//--------------------- .nv.compat                --------------------------
	.section	.nv.compat,"",@"SHT_CUDA_COMPAT_INFO"
	.align	4
        /*0000*/ 	.byte	0x02, 0x09, 0x00, 0x00, 0x02, 0x02, 0x01, 0x00, 0x02, 0x05, 0x05, 0x00, 0x03, 0x07, 0x01, 0x01
        /*0010*/ 	.byte	0x02, 0x03, 0x00, 0x00, 0x02, 0x06, 0x01, 0x00, 0x04, 0x0b, 0x08, 0x00, 0x09, 0x00, 0x00, 0x00
        /*0020*/ 	.byte	0x00, 0x00, 0x00, 0x00


//--------------------- .nv.info._Z13cache_latencyPjPi --------------------------
	.section	.nv.info._Z13cache_latencyPjPi,"",@"SHT_CUDA_INFO"
	.sectionflags	@""
	.align	4


	//----- nvinfo : EIATTR_CUDA_API_VERSION
	.align		4
        /*0000*/ 	.byte	0x04, 0x37
        /*0002*/ 	.short	(.L_7 - .L_6)
.L_6:
        /*0004*/ 	.word	0x00000082


	//----- nvinfo : EIATTR_KPARAM_INFO
	.align		4
.L_7:
        /*0008*/ 	.byte	0x04, 0x17
        /*000a*/ 	.short	(.L_9 - .L_8)
.L_8:
        /*000c*/ 	.word	0x00000000
        /*0010*/ 	.short	0x0001
        /*0012*/ 	.short	0x0008
        /*0014*/ 	.byte	0x00, 0xf5, 0x21, 0x00


	//----- nvinfo : EIATTR_KPARAM_INFO
	.align		4
.L_9:
        /*0018*/ 	.byte	0x04, 0x17
        /*001a*/ 	.short	(.L_11 - .L_10)
.L_10:
        /*001c*/ 	.word	0x00000000
        /*0020*/ 	.short	0x0000
        /*0022*/ 	.short	0x0000
        /*0024*/ 	.byte	0x00, 0xf5, 0x21, 0x00


	//----- nvinfo : EIATTR_SPARSE_MMA_MASK
	.align		4
.L_11:
        /*0028*/ 	.byte	0x03, 0x50
        /*002a*/ 	.short	0x0000


	//----- nvinfo : EIATTR_MAXREG_COUNT
	.align		4
        /*002c*/ 	.byte	0x03, 0x1b
        /*002e*/ 	.short	0x00ff


	//----- nvinfo : EIATTR_MERCURY_ISA_VERSION
	.align		4
        /*0030*/ 	.byte	0x03, 0x5f
        /*0032*/ 	.short	0x0101


	//----- nvinfo : EIATTR_VRC_CTA_INIT_COUNT
	.align		4
        /*0034*/ 	.byte	0x02, 0x4a
	.zero		1
	.zero		1


	//----- nvinfo : EIATTR_EXIT_INSTR_OFFSETS
	.align		4
        /*0038*/ 	.byte	0x04, 0x1c
        /*003a*/ 	.short	(.L_13 - .L_12)


	//   ....[0]....
.L_12:
        /*003c*/ 	.word	0x000004c0


	//----- nvinfo : EIATTR_CBANK_PARAM_SIZE
	.align		4
.L_13:
        /*0040*/ 	.byte	0x03, 0x19
        /*0042*/ 	.short	0x0010


	//----- nvinfo : EIATTR_PARAM_CBANK
	.align		4
        /*0044*/ 	.byte	0x04, 0x0a
        /*0046*/ 	.short	(.L_15 - .L_14)
	.align		4
.L_14:
        /*0048*/ 	.word	index@(.nv.constant0._Z13cache_latencyPjPi)
        /*004c*/ 	.short	0x0380
        /*004e*/ 	.short	0x0010


	//----- nvinfo : EIATTR_SW_WAR
	.align		4
.L_15:
        /*0050*/ 	.byte	0x04, 0x36
        /*0052*/ 	.short	(.L_17 - .L_16)
.L_16:
        /*0054*/ 	.word	0x00000008
.L_17:


//--------------------- .nv.callgraph             --------------------------
	.section	.nv.callgraph,"",@"SHT_CUDA_CALLGRAPH"
	.align	4
	.sectionentsize	8
	.align		4
        /*0000*/ 	.word	0x00000000
	.align		4
        /*0004*/ 	.word	0xffffffff
	.align		4
        /*0008*/ 	.word	0x00000000
	.align		4
        /*000c*/ 	.word	0xfffffffe
	.align		4
        /*0010*/ 	.word	0x00000000
	.align		4
        /*0014*/ 	.word	0xfffffffd
	.align		4
        /*0018*/ 	.word	0x00000000
	.align		4
        /*001c*/ 	.word	0xfffffffc


//--------------------- .text._Z13cache_latencyPjPi --------------------------
	.section	.text._Z13cache_latencyPjPi,"ax",@progbits
	.align	128
        .global         _Z13cache_latencyPjPi
        .type           _Z13cache_latencyPjPi,@function
        .size           _Z13cache_latencyPjPi,(.L_x_3 - _Z13cache_latencyPjPi)
        .other          _Z13cache_latencyPjPi,@"STO_CUDA_ENTRY STV_DEFAULT"
_Z13cache_latencyPjPi:
.text._Z13cache_latencyPjPi:
[----:B------:R-:W-:Y:S01]  /*0000*/  LDC R1, c[0x0][0x37c] ;  /* 0x0000df00ff017b82 */ /* 0x000fe20000000800 */
[----:B------:R-:W0:Y:S01]  /*0010*/  LDCU.64 UR6, c[0x0][0x388] ;  /* 0x00007100ff0677ac */ /* 0x000e220008000a00 */
[----:B------:R-:W-:Y:S02]  /*0020*/  IMAD.MOV.U32 R0, RZ, RZ, RZ ;  /* 0x000000ffff007224 */ /* 0x000fe400078e00ff */
[----:B------:R-:W-:Y:S01]  /*0030*/  IMAD.MOV.U32 R15, RZ, RZ, RZ ;  /* 0x000000ffff0f7224 */ /* 0x000fe200078e00ff */
[----:B------:R-:W1:Y:S01]  /*0040*/  LDCU.64 UR8, c[0x0][0x358] ;  /* 0x00006b00ff0877ac */ /* 0x000e620008000a00 */
[----:B0-----:R-:W-:-:S04]  /*0050*/  UIADD3 UR5, UP0, UPT, UR6, 0x40, URZ ;  /* 0x0000004006057890 */ /* 0x001fc8000ff1e0ff */
[----:B-1----:R-:W-:-:S12]  /*0060*/  UIADD3.X UR6, UPT, UPT, URZ, UR7, URZ, UP0, !UPT ;  /* 0x00000007ff067290 */ /* 0x002fd800087fe4ff */
.L_x_1:
[----:B------:R-:W-:Y:S01]  /*0070*/  CS2R.32 R4, SR_CLOCKLO ;  /* 0x0000000000047805 */ /* 0x000fe20000005000 */
[----:B------:R-:W-:Y:S01]  /*0080*/  IMAD.U32 R2, RZ, RZ, UR5 ;  /* 0x00000005ff027e24 */ /* 0x000fe2000f8e00ff */
[----:B------:R-:W-:Y:S01]  /*0090*/  UMOV UR4, URZ ;  /* 0x000000ff00047c82 */ /* 0x000fe20008000000 */
[----:B------:R-:W-:-:S07]  /*00a0*/  IMAD.U32 R3, RZ, RZ, UR6 ;  /* 0x00000006ff037e24 */ /* 0x000fce000f8e00ff */
.L_x_0:
[----:B------:R-:W2:Y:S04]  /*00b0*/  LDG.E R16, desc[UR8][R2.64+-0x40] ;  /* 0xffffc00802107981 */ /* 0x000ea8000c1e1900 */
[----:B------:R-:W2:Y:S04]  /*00c0*/  LDG.E R17, desc[UR8][R2.64+-0x3c] ;  /* 0xffffc40802117981 */ /* 0x000ea8000c1e1900 */
[----:B------:R-:W3:Y:S04]  /*00d0*/  LDG.E R25, desc[UR8][R2.64+-0x38] ;  /* 0xffffc80802197981 */ /* 0x000ee8000c1e1900 */
[----:B------:R-:W3:Y:S04]  /*00e0*/  LDG.E R26, desc[UR8][R2.64+-0x34] ;  /* 0xffffcc08021a7981 */ /* 0x000ee8000c1e1900 */
[----:B------:R-:W4:Y:S04]  /*00f0*/  LDG.E R19, desc[UR8][R2.64+-0x30] ;  /* 0xffffd00802137981 */ /* 0x000f28000c1e1900 */
[----:B------:R-:W4:Y:S04]  /*0100*/  LDG.E R20, desc[UR8][R2.64+-0x2c] ;  /* 0xffffd40802147981 */ /* 0x000f28000c1e1900 */
[----:B------:R-:W5:Y:S04]  /*0110*/  LDG.E R24, desc[UR8][R2.64+-0x28] ;  /* 0xffffd80802187981 */ /* 0x000f68000c1e1900 */
        /* <DEDUP_REMOVED lines=13> */
[----:B------:R-:W5:Y:S01]  /*01f0*/  LDG.E R18, desc[UR8][R2.64+0x10] ;  /* 0x0000100802127981 */ /* 0x000f62000c1e1900 */
[----:B--2---:R-:W-:-:S03]  /*0200*/  IADD3 R16, PT, PT, R17, R16, R15 ;  /* 0x0000001011107210 */ /* 0x004fc60007ffe00f */
[----:B------:R-:W2:Y:S04]  /*0210*/  LDG.E R17, desc[UR8][R2.64+0x14] ;  /* 0x0000140802117981 */ /* 0x000ea8000c1e1900 */
[----:B------:R-:W2:Y:S01]  /*0220*/  LDG.E R15, desc[UR8][R2.64+0x1c] ;  /* 0x00001c08020f7981 */ /* 0x000ea2000c1e1900 */
[----:B---3--:R-:W-:-:S03]  /*0230*/  IADD3 R25, PT, PT, R26, R25, R16 ;  /* 0x000000191a197210 */ /* 0x008fc60007ffe010 */
[----:B------:R-:W3:Y:S01]  /*0240*/  LDG.E R16, desc[UR8][R2.64+0x18] ;  /* 0x0000180802107981 */ /* 0x000ee2000c1e1900 */
[----:B----4-:R-:W-:-:S03]  /*0250*/  IADD3 R25, PT, PT, R20, R19, R25 ;  /* 0x0000001314197210 */ /* 0x010fc60007ffe019 */
[----:B------:R-:W4:Y:S04]  /*0260*/  LDG.E R20, desc[UR8][R2.64+0x20] ;  /* 0x0000200802147981 */ /* 0x000f28000c1e1900 */
[----:B------:R-:W4:Y:S01]  /*0270*/  LDG.E R19, desc[UR8][R2.64+0x24] ;  /* 0x0000240802137981 */ /* 0x000f22000c1e1900 */
[----:B-----5:R-:W-:-:S03]  /*0280*/  IADD3 R25, PT, PT, R23, R24, R25 ;  /* 0x0000001817197210 */ /* 0x020fc60007ffe019 */
[----:B------:R-:W5:Y:S04]  /*0290*/  LDG.E R24, desc[UR8][R2.64+0x28] ;  /* 0x0000280802187981 */ /* 0x000f68000c1e1900 */
[----:B------:R-:W5:Y:S01]  /*02a0*/  LDG.E R23, desc[UR8][R2.64+0x2c] ;  /* 0x00002c0802177981 */ /* 0x000f62000c1e1900 */
[----:B------:R-:W-:-:S03]  /*02b0*/  IADD3 R25, PT, PT, R22, R21, R25 ;  /* 0x0000001516197210 */ /* 0x000fc60007ffe019 */
[----:B------:R-:W5:Y:S04]  /*02c0*/  LDG.E R21, desc[UR8][R2.64+0x30] ;  /* 0x0000300802157981 */ /* 0x000f68000c1e1900 */
[----:B------:R-:W5:Y:S01]  /*02d0*/  LDG.E R22, desc[UR8][R2.64+0x34] ;  /* 0x0000340802167981 */ /* 0x000f62000c1e1900 */
[----:B------:R-:W-:-:S03]  /*02e0*/  IADD3 R25, PT, PT, R13, R14, R25 ;  /* 0x0000000e0d197210 */ /* 0x000fc60007ffe019 */
[----:B------:R-:W5:Y:S04]  /*02f0*/  LDG.E R14, desc[UR8][R2.64+0x38] ;  /* 0x00003808020e7981 */ /* 0x000f68000c1e1900 */
[----:B------:R0:W5:Y:S01]  /*0300*/  LDG.E R13, desc[UR8][R2.64+0x3c] ;  /* 0x00003c08020d7981 */ /* 0x000162000c1e1900 */
[----:B------:R-:W-:-:S04]  /*0310*/  IADD3 R5, PT, PT, R5, R6, R25 ;  /* 0x0000000605057210 */ /* 0x000fc80007ffe019 */
[----:B------:R-:W-:-:S04]  /*0320*/  IADD3 R5, PT, PT, R11, R12, R5 ;  /* 0x0000000c0b057210 */ /* 0x000fc80007ffe005 */
[----:B------:R-:W-:-:S04]  /*0330*/  IADD3 R5, PT, PT, R9, R10, R5 ;  /* 0x0000000a09057210 */ /* 0x000fc80007ffe005 */
[----:B------:R-:W-:Y:S01]  /*0340*/  IADD3 R5, PT, PT, R7, R8, R5 ;  /* 0x0000000807057210 */ /* 0x000fe20007ffe005 */
[----:B------:R-:W-:-:S04]  /*0350*/  UIADD3 UR4, UPT, UPT, UR4, 0x20, URZ ;  /* 0x0000002004047890 */ /* 0x000fc8000fffe0ff */
[----:B------:R-:W-:Y:S01]  /*0360*/  UISETP.NE.AND UP0, UPT, UR4, 0x400, UPT ;  /* 0x000004000400788c */ /* 0x000fe2000bf05270 */
[----:B0-----:R-:W-:-:S05]  /*0370*/  IADD3 R2, P0, PT, R2, 0x80, RZ ;  /* 0x0000008002027810 */ /* 0x001fca0007f1e0ff */
[----:B------:R-:W-:Y:S01]  /*0380*/  IMAD.X R3, RZ, RZ, R3, P0 ;  /* 0x000000ffff037224 */ /* 0x000fe200000e0603 */
[----:B--2---:R-:W-:-:S04]  /*0390*/  IADD3 R5, PT, PT, R17, R18, R5 ;  /* 0x0000001211057210 */ /* 0x004fc80007ffe005 */
[----:B---3--:R-:W-:-:S04]  /*03a0*/  IADD3 R5, PT, PT, R15, R16, R5 ;  /* 0x000000100f057210 */ /* 0x008fc80007ffe005 */
[----:B----4-:R-:W-:-:S04]  /*03b0*/  IADD3 R5, PT, PT, R19, R20, R5 ;  /* 0x0000001413057210 */ /* 0x010fc80007ffe005 */
[----:B-----5:R-:W-:-:S04]  /*03c0*/  IADD3 R5, PT, PT, R23, R24, R5 ;  /* 0x0000001817057210 */ /* 0x020fc80007ffe005 */
[----:B------:R-:W-:-:S04]  /*03d0*/  IADD3 R5, PT, PT, R22, R21, R5 ;  /* 0x0000001516057210 */ /* 0x000fc80007ffe005 */
[----:B------:R-:W-:Y:S01]  /*03e0*/  IADD3 R15, PT, PT, R13, R14, R5 ;  /* 0x0000000e0d0f7210 */ /* 0x000fe20007ffe005 */
[----:B------:R-:W-:Y:S06]  /*03f0*/  BRA.U UP0, `(.L_x_0) ;  /* 0xfffffffd002c7547 */ /* 0x000fec000b83ffff */
[----:B------:R-:W-:Y:S01]  /*0400*/  CS2R.32 R9, SR_CLOCKLO ;  /* 0x0000000000097805 */ /* 0x000fe20000005000 */
[----:B------:R-:W0:Y:S01]  /*0410*/  LDC.64 R2, c[0x0][0x388] ;  /* 0x0000e200ff027b82 */ /* 0x000e220000000a00 */
[----:B------:R-:W-:-:S07]  /*0420*/  VIADD R5, R15, 0x1 ;  /* 0x000000010f057836 */ /* 0x000fce0000000000 */
[----:B------:R-:W1:Y:S01]  /*0430*/  LDC.64 R6, c[0x0][0x380] ;  /* 0x0000e000ff067b82 */ /* 0x000e620000000a00 */
[----:B0-----:R-:W-:-:S05]  /*0440*/  IMAD.WIDE.U32 R2, R0, 0x4, R2 ;  /* 0x0000000400027825 */ /* 0x001fca00078e0002 */
[----:B------:R0:W-:Y:S01]  /*0450*/  STG.E desc[UR8][R2.64], R5 ;  /* 0x0000000502007986 */ /* 0x0001e2000c101908 */
[----:B-1----:R-:W-:-:S04]  /*0460*/  IMAD.WIDE.U32 R6, R0, 0x4, R6 ;  /* 0x0000000400067825 */ /* 0x002fc800078e0006 */
[----:B------:R-:W-:Y:S01]  /*0470*/  VIADD R0, R0, 0x1 ;  /* 0x0000000100007836 */ /* 0x000fe20000000000 */
[----:B------:R0:W-:Y:S04]  /*0480*/  STG.E desc[UR8][R6.64], R4 ;  /* 0x0000000406007986 */ /* 0x0001e8000c101908 */
[----:B------:R-:W-:Y:S01]  /*0490*/  ISETP.NE.AND P0, PT, R0, 0x400, PT ;  /* 0x000004000000780c */ /* 0x000fe20003f05270 */
[----:B------:R0:W-:-:S12]  /*04a0*/  STG.E desc[UR8][R6.64+0x1000], R9 ;  /* 0x0010000906007986 */ /* 0x0001d8000c101908 */
[----:B0-----:R-:W-:Y:S05]  /*04b0*/  @P0 BRA `(.L_x_1) ;  /* 0xfffffff800ec0947 */ /* 0x001fea000383ffff */
[----:B------:R-:W-:Y:S05]  /*04c0*/  EXIT ;  /* 0x000000000000794d */ /* 0x000fea0003800000 */
.L_x_2:
[----:B------:R-:W-:-:S00]  /*04d0*/  BRA `(.L_x_2) ;  /* 0xfffffffc00fc7947 */ /* 0x000fc0000383ffff */
[----:B------:R-:W-:-:S00]  /*04e0*/  NOP ;  /* 0x0000000000007918 */ /* 0x000fc00000000000 */
        /* <DEDUP_REMOVED lines=9> */
.L_x_3:


//--------------------- .nv.shared.reserved.0     --------------------------
	.section	.nv.shared.reserved.0,"aw",@nobits
	.weak		__nv_reservedSMEM_offset_0_alias
	.size		__nv_reservedSMEM_offset_0_alias, 0, 64
	.other		__nv_reservedSMEM_offset_0_alias,@"STO_CUDA_RESERVED_SHARED STV_DEFAULT"
__nv_reservedSMEM_offset_0_alias:
	.zero		0
	.zero		64


//--------------------- .nv.constant0._Z13cache_latencyPjPi --------------------------
	.section	.nv.constant0._Z13cache_latencyPjPi,"a",@progbits
	.sectionflags	@""
	.align	4
.nv.constant0._Z13cache_latencyPjPi:
	.zero		912


//--------------------- SYMBOLS --------------------------

	.type		.nv.reservedSmem.offset0,@object
	.size		.nv.reservedSmem.offset0,0x4
